//
// Generated by NVIDIA NVVM Compiler
//
// Compiler Build ID: CL-36424714
// Cuda compilation tools, release 13.0, V13.0.88
// Based on NVVM 20.0.0
//

.version 9.0
.target sm_100
.address_size 64

	// .globl	_Z18convolution_kernelPfS_S_ii

.visible .entry _Z18convolution_kernelPfS_S_ii(
	.param .u64 .ptr .align 1 _Z18convolution_kernelPfS_S_ii_param_0,
	.param .u64 .ptr .align 1 _Z18convolution_kernelPfS_S_ii_param_1,
	.param .u64 .ptr .align 1 _Z18convolution_kernelPfS_S_ii_param_2,
	.param .u32 _Z18convolution_kernelPfS_S_ii_param_3,
	.param .u32 _Z18convolution_kernelPfS_S_ii_param_4
)
{
	.reg .pred 	%p<11>;
	.reg .b32 	%r<64>;
	.reg .b32 	%f<112>;
	.reg .b64 	%rd<78>;

	ld.param.u64 	%rd7, [_Z18convolution_kernelPfS_S_ii_param_0];
	ld.param.u64 	%rd8, [_Z18convolution_kernelPfS_S_ii_param_1];
	ld.param.u64 	%rd6, [_Z18convolution_kernelPfS_S_ii_param_2];
	ld.param.u32 	%r22, [_Z18convolution_kernelPfS_S_ii_param_3];
	ld.param.u32 	%r21, [_Z18convolution_kernelPfS_S_ii_param_4];
	cvta.to.global.u64 	%rd1, %rd8;
	cvta.to.global.u64 	%rd2, %rd7;
	mov.u32 	%r23, %ctaid.x;
	mov.u32 	%r24, %ntid.x;
	mul.lo.s32 	%r1, %r23, %r24;
	mov.u32 	%r2, %tid.x;
	add.s32 	%r3, %r1, %r2;
	sub.s32 	%r25, %r22, %r21;
	add.s32 	%r26, %r25, 1;
	setp.ge.u32 	%p1, %r3, %r26;
	@%p1 bra 	$L__BB0_15;
	setp.lt.s32 	%p2, %r21, 1;
	mov.f32 	%f111, 0f00000000;
	@%p2 bra 	$L__BB0_14;
	and.b32  	%r4, %r21, 15;
	setp.lt.u32 	%p3, %r21, 16;
	mov.f32 	%f111, 0f00000000;
	mov.b32 	%r60, 0;
	@%p3 bra 	$L__BB0_5;
	and.b32  	%r60, %r21, 2147483632;
	mov.f32 	%f111, 0f00000000;
	mov.b32 	%r58, 0;
$L__BB0_4:
	.pragma "nounroll";
	add.s32 	%r29, %r58, %r3;
	mul.wide.u32 	%rd9, %r29, 4;
	add.s64 	%rd10, %rd2, %rd9;
	ld.global.f32 	%f18, [%rd10];
	mul.wide.u32 	%rd11, %r58, 4;
	add.s64 	%rd12, %rd1, %rd11;
	ld.global.f32 	%f19, [%rd12];
	fma.rn.f32 	%f20, %f18, %f19, %f111;
	add.s32 	%r30, %r29, 1;
	mul.wide.u32 	%rd13, %r30, 4;
	add.s64 	%rd14, %rd2, %rd13;
	ld.global.f32 	%f21, [%rd14];
	ld.global.f32 	%f22, [%rd12+4];
	fma.rn.f32 	%f23, %f21, %f22, %f20;
	add.s32 	%r31, %r29, 2;
	mul.wide.u32 	%rd15, %r31, 4;
	add.s64 	%rd16, %rd2, %rd15;
	ld.global.f32 	%f24, [%rd16];
	ld.global.f32 	%f25, [%rd12+8];
	fma.rn.f32 	%f26, %f24, %f25, %f23;
	add.s32 	%r32, %r29, 3;
	mul.wide.u32 	%rd17, %r32, 4;
	add.s64 	%rd18, %rd2, %rd17;
	ld.global.f32 	%f27, [%rd18];
	ld.global.f32 	%f28, [%rd12+12];
	fma.rn.f32 	%f29, %f27, %f28, %f26;
	add.s32 	%r33, %r29, 4;
	mul.wide.u32 	%rd19, %r33, 4;
	add.s64 	%rd20, %rd2, %rd19;
	ld.global.f32 	%f30, [%rd20];
	ld.global.f32 	%f31, [%rd12+16];
	fma.rn.f32 	%f32, %f30, %f31, %f29;
	add.s32 	%r34, %r29, 5;
	mul.wide.u32 	%rd21, %r34, 4;
	add.s64 	%rd22, %rd2, %rd21;
	ld.global.f32 	%f33, [%rd22];
	ld.global.f32 	%f34, [%rd12+20];
	fma.rn.f32 	%f35, %f33, %f34, %f32;
	add.s32 	%r35, %r29, 6;
	mul.wide.u32 	%rd23, %r35, 4;
	add.s64 	%rd24, %rd2, %rd23;
	ld.global.f32 	%f36, [%rd24];
	ld.global.f32 	%f37, [%rd12+24];
	fma.rn.f32 	%f38, %f36, %f37, %f35;
	add.s32 	%r36, %r29, 7;
	mul.wide.u32 	%rd25, %r36, 4;
	add.s64 	%rd26, %rd2, %rd25;
	ld.global.f32 	%f39, [%rd26];
	ld.global.f32 	%f40, [%rd12+28];
	fma.rn.f32 	%f41, %f39, %f40, %f38;
	add.s32 	%r37, %r29, 8;
	mul.wide.u32 	%rd27, %r37, 4;
	add.s64 	%rd28, %rd2, %rd27;
	ld.global.f32 	%f42, [%rd28];
	ld.global.f32 	%f43, [%rd12+32];
	fma.rn.f32 	%f44, %f42, %f43, %f41;
	add.s32 	%r38, %r29, 9;
	mul.wide.u32 	%rd29, %r38, 4;
	add.s64 	%rd30, %rd2, %rd29;
	ld.global.f32 	%f45, [%rd30];
	ld.global.f32 	%f46, [%rd12+36];
	fma.rn.f32 	%f47, %f45, %f46, %f44;
	add.s32 	%r39, %r29, 10;
	mul.wide.u32 	%rd31, %r39, 4;
	add.s64 	%rd32, %rd2, %rd31;
	ld.global.f32 	%f48, [%rd32];
	ld.global.f32 	%f49, [%rd12+40];
	fma.rn.f32 	%f50, %f48, %f49, %f47;
	add.s32 	%r40, %r29, 11;
	mul.wide.u32 	%rd33, %r40, 4;
	add.s64 	%rd34, %rd2, %rd33;
	ld.global.f32 	%f51, [%rd34];
	ld.global.f32 	%f52, [%rd12+44];
	fma.rn.f32 	%f53, %f51, %f52, %f50;
	add.s32 	%r41, %r29, 12;
	mul.wide.u32 	%rd35, %r41, 4;
	add.s64 	%rd36, %rd2, %rd35;
	ld.global.f32 	%f54, [%rd36];
	ld.global.f32 	%f55, [%rd12+48];
	fma.rn.f32 	%f56, %f54, %f55, %f53;
	add.s32 	%r42, %r29, 13;
	mul.wide.u32 	%rd37, %r42, 4;
	add.s64 	%rd38, %rd2, %rd37;
	ld.global.f32 	%f57, [%rd38];
	ld.global.f32 	%f58, [%rd12+52];
	fma.rn.f32 	%f59, %f57, %f58, %f56;
	add.s32 	%r43, %r29, 14;
	mul.wide.u32 	%rd39, %r43, 4;
	add.s64 	%rd40, %rd2, %rd39;
	ld.global.f32 	%f60, [%rd40];
	ld.global.f32 	%f61, [%rd12+56];
	fma.rn.f32 	%f62, %f60, %f61, %f59;
	add.s32 	%r44, %r29, 15;
	mul.wide.u32 	%rd41, %r44, 4;
	add.s64 	%rd42, %rd2, %rd41;
	ld.global.f32 	%f63, [%rd42];
	ld.global.f32 	%f64, [%rd12+60];
	fma.rn.f32 	%f111, %f63, %f64, %f62;
	add.s32 	%r58, %r58, 16;
	setp.ne.s32 	%p4, %r58, %r60;
	@%p4 bra 	$L__BB0_4;
$L__BB0_5:
	setp.eq.s32 	%p5, %r4, 0;
	@%p5 bra 	$L__BB0_14;
	and.b32  	%r9, %r21, 7;
	setp.lt.u32 	%p6, %r4, 8;
	@%p6 bra 	$L__BB0_8;
	add.s32 	%r45, %r60, %r3;
	mul.wide.u32 	%rd43, %r45, 4;
	add.s64 	%rd44, %rd2, %rd43;
	ld.global.f32 	%f66, [%rd44];
	mul.wide.u32 	%rd45, %r60, 4;
	add.s64 	%rd46, %rd1, %rd45;
	ld.global.f32 	%f67, [%rd46];
	fma.rn.f32 	%f68, %f66, %f67, %f111;
	add.s32 	%r46, %r45, 1;
	mul.wide.u32 	%rd47, %r46, 4;
	add.s64 	%rd48, %rd2, %rd47;
	ld.global.f32 	%f69, [%rd48];
	ld.global.f32 	%f70, [%rd46+4];
	fma.rn.f32 	%f71, %f69, %f70, %f68;
	add.s32 	%r47, %r45, 2;
	mul.wide.u32 	%rd49, %r47, 4;
	add.s64 	%rd50, %rd2, %rd49;
	ld.global.f32 	%f72, [%rd50];
	ld.global.f32 	%f73, [%rd46+8];
	fma.rn.f32 	%f74, %f72, %f73, %f71;
	add.s32 	%r48, %r45, 3;
	mul.wide.u32 	%rd51, %r48, 4;
	add.s64 	%rd52, %rd2, %rd51;
	ld.global.f32 	%f75, [%rd52];
	ld.global.f32 	%f76, [%rd46+12];
	fma.rn.f32 	%f77, %f75, %f76, %f74;
	add.s32 	%r49, %r45, 4;
	mul.wide.u32 	%rd53, %r49, 4;
	add.s64 	%rd54, %rd2, %rd53;
	ld.global.f32 	%f78, [%rd54];
	ld.global.f32 	%f79, [%rd46+16];
	fma.rn.f32 	%f80, %f78, %f79, %f77;
	add.s32 	%r50, %r45, 5;
	mul.wide.u32 	%rd55, %r50, 4;
	add.s64 	%rd56, %rd2, %rd55;
	ld.global.f32 	%f81, [%rd56];
	ld.global.f32 	%f82, [%rd46+20];
	fma.rn.f32 	%f83, %f81, %f82, %f80;
	add.s32 	%r51, %r45, 6;
	mul.wide.u32 	%rd57, %r51, 4;
	add.s64 	%rd58, %rd2, %rd57;
	ld.global.f32 	%f84, [%rd58];
	ld.global.f32 	%f85, [%rd46+24];
	fma.rn.f32 	%f86, %f84, %f85, %f83;
	add.s32 	%r52, %r45, 7;
	mul.wide.u32 	%rd59, %r52, 4;
	add.s64 	%rd60, %rd2, %rd59;
	ld.global.f32 	%f87, [%rd60];
	ld.global.f32 	%f88, [%rd46+28];
	fma.rn.f32 	%f111, %f87, %f88, %f86;
	add.s32 	%r60, %r60, 8;
$L__BB0_8:
	setp.eq.s32 	%p7, %r9, 0;
	@%p7 bra 	$L__BB0_14;
	and.b32  	%r12, %r21, 3;
	setp.lt.u32 	%p8, %r9, 4;
	@%p8 bra 	$L__BB0_11;
	add.s32 	%r53, %r60, %r3;
	mul.wide.u32 	%rd61, %r53, 4;
	add.s64 	%rd62, %rd2, %rd61;
	ld.global.f32 	%f90, [%rd62];
	mul.wide.u32 	%rd63, %r60, 4;
	add.s64 	%rd64, %rd1, %rd63;
	ld.global.f32 	%f91, [%rd64];
	fma.rn.f32 	%f92, %f90, %f91, %f111;
	add.s32 	%r54, %r53, 1;
	mul.wide.u32 	%rd65, %r54, 4;
	add.s64 	%rd66, %rd2, %rd65;
	ld.global.f32 	%f93, [%rd66];
	ld.global.f32 	%f94, [%rd64+4];
	fma.rn.f32 	%f95, %f93, %f94, %f92;
	add.s32 	%r55, %r53, 2;
	mul.wide.u32 	%rd67, %r55, 4;
	add.s64 	%rd68, %rd2, %rd67;
	ld.global.f32 	%f96, [%rd68];
	ld.global.f32 	%f97, [%rd64+8];
	fma.rn.f32 	%f98, %f96, %f97, %f95;
	add.s32 	%r56, %r53, 3;
	mul.wide.u32 	%rd69, %r56, 4;
	add.s64 	%rd70, %rd2, %rd69;
	ld.global.f32 	%f99, [%rd70];
	ld.global.f32 	%f100, [%rd64+12];
	fma.rn.f32 	%f111, %f99, %f100, %f98;
	add.s32 	%r60, %r60, 4;
$L__BB0_11:
	setp.eq.s32 	%p9, %r12, 0;
	@%p9 bra 	$L__BB0_14;
	mul.wide.u32 	%rd71, %r60, 4;
	add.s64 	%rd77, %rd1, %rd71;
	add.s32 	%r57, %r2, %r60;
	add.s32 	%r63, %r57, %r1;
	neg.s32 	%r62, %r12;
$L__BB0_13:
	.pragma "nounroll";
	mul.wide.u32 	%rd72, %r63, 4;
	add.s64 	%rd73, %rd2, %rd72;
	ld.global.f32 	%f101, [%rd73];
	ld.global.f32 	%f102, [%rd77];
	fma.rn.f32 	%f111, %f101, %f102, %f111;
	add.s64 	%rd77, %rd77, 4;
	add.s32 	%r63, %r63, 1;
	add.s32 	%r62, %r62, 1;
	setp.ne.s32 	%p10, %r62, 0;
	@%p10 bra 	$L__BB0_13;
$L__BB0_14:
	cvta.to.global.u64 	%rd74, %rd6;
	mul.wide.u32 	%rd75, %r3, 4;
	add.s64 	%rd76, %rd74, %rd75;
	st.global.f32 	[%rd76], %f111;
$L__BB0_15:
	ret;

}


// ===== COMPILED SASS (sm_100) =====

	.target	sm_100

	.elftype	@"ET_EXEC"


//--------------------- .note.nv.tkinfo           --------------------------
	.section	.note.nv.tkinfo,"",@"SHT_NOTE"
	.sectionflags	@"SHF_NOTE_NV_TKINFO"
	.tkinfo
        /*0018*/ 	.word	0x00000002
        /*0030*/ 	.string	""
        /*0030*/ 	.string	"ptxas"
        /*0030*/ 	.string	"Cuda compilation tools, release 13.0, V13.0.88"
        /*0030*/ 	.string	"Build cuda_13.0.r13.0/compiler.36424714_0"
        /*0030*/ 	.string	"-arch sm_100 -m 64 "



//--------------------- .note.nv.cuinfo           --------------------------
	.section	.note.nv.cuinfo,"",@"SHT_NOTE"
	.sectionflags	@"SHF_NOTE_NV_CUINFO"
        /*0018*/ 	.short	0x0002
        /*001a*/ 	.short	0x0064
        /*001c*/ 	.short	0x0082
	.zero		2


//--------------------- .nv.info                  --------------------------
	.section	.nv.info,"",@"SHT_CUDA_INFO"
	.align	4


	//----- nvinfo : EIATTR_REGCOUNT
	.align		4
        /*0000*/ 	.byte	0x04, 0x2f
        /*0002*/ 	.short	(.L_1 - .L_0)
	.align		4
.L_0:
        /*0004*/ 	.word	index@(_Z18convolution_kernelPfS_S_ii)
        /*0008*/ 	.word	0x00000020


	//----- nvinfo : EIATTR_FRAME_SIZE
	.align		4
.L_1:
        /*000c*/ 	.byte	0x04, 0x11
        /*000e*/ 	.short	(.L_3 - .L_2)
	.align		4
.L_2:
        /*0010*/ 	.word	index@(_Z18convolution_kernelPfS_S_ii)
        /*0014*/ 	.word	0x00000000


	//----- nvinfo : EIATTR_MIN_STACK_SIZE
	.align		4
.L_3:
        /*0018*/ 	.byte	0x04, 0x12
        /*001a*/ 	.short	(.L_5 - .L_4)
	.align		4
.L_4:
        /*001c*/ 	.word	index@(_Z18convolution_kernelPfS_S_ii)
        /*0020*/ 	.word	0x00000000
.L_5:


//--------------------- .nv.compat                --------------------------
	.section	.nv.compat,"",@"SHT_CUDA_COMPAT_INFO"
	.align	4
        /*0000*/ 	.byte	0x02, 0x09, 0x00, 0x00, 0x02, 0x02, 0x01, 0x00, 0x02, 0x05, 0x05, 0x00, 0x03, 0x07, 0x01, 0x01
        /*0010*/ 	.byte	0x02, 0x03, 0x00, 0x00, 0x02, 0x06, 0x01, 0x00, 0x04, 0x0b, 0x08, 0x00, 0x09, 0x00, 0x00, 0x00
        /*0020*/ 	.byte	0x00, 0x00, 0x00, 0x00


//--------------------- .nv.info._Z18convolution_kernelPfS_S_ii --------------------------
	.section	.nv.info._Z18convolution_kernelPfS_S_ii,"",@"SHT_CUDA_INFO"
	.sectionflags	@""
	.align	4


	//----- nvinfo : EIATTR_CUDA_API_VERSION
	.align		4
        /*0000*/ 	.byte	0x04, 0x37
        /*0002*/ 	.short	(.L_7 - .L_6)
.L_6:
        /*0004*/ 	.word	0x00000082


	//----- nvinfo : EIATTR_KPARAM_INFO
	.align		4
.L_7:
        /*0008*/ 	.byte	0x04, 0x17
        /*000a*/ 	.short	(.L_9 - .L_8)
.L_8:
        /*000c*/ 	.word	0x00000000
        /*0010*/ 	.short	0x0004
        /*0012*/ 	.short	0x001c
        /*0014*/ 	.byte	0x00, 0xf0, 0x11, 0x00


	//----- nvinfo : EIATTR_KPARAM_INFO
	.align		4
.L_9:
        /*0018*/ 	.byte	0x04, 0x17
        /*001a*/ 	.short	(.L_11 - .L_10)
.L_10:
        /*001c*/ 	.word	0x00000000
        /*0020*/ 	.short	0x0003
        /*0022*/ 	.short	0x0018
        /*0024*/ 	.byte	0x00, 0xf0, 0x11, 0x00


	//----- nvinfo : EIATTR_KPARAM_INFO
	.align		4
.L_11:
        /*0028*/ 	.byte	0x04, 0x17
        /*002a*/ 	.short	(.L_13 - .L_12)
.L_12:
        /*002c*/ 	.word	0x00000000
        /*0030*/ 	.short	0x0002
        /*0032*/ 	.short	0x0010
        /*0034*/ 	.byte	0x00, 0xf5, 0x21, 0x00


	//----- nvinfo : EIATTR_KPARAM_INFO
	.align		4
.L_13:
        /*0038*/ 	.byte	0x04, 0x17
        /*003a*/ 	.short	(.L_15 - .L_14)
.L_14:
        /*003c*/ 	.word	0x00000000
        /*0040*/ 	.short	0x0001
        /*0042*/ 	.short	0x0008
        /*0044*/ 	.byte	0x00, 0xf5, 0x21, 0x00


	//----- nvinfo : EIATTR_KPARAM_INFO
	.align		4
.L_15:
        /*0048*/ 	.byte	0x04, 0x17
        /*004a*/ 	.short	(.L_17 - .L_16)
.L_16:
        /*004c*/ 	.word	0x00000000
        /*0050*/ 	.short	0x0000
        /*0052*/ 	.short	0x0000
        /*0054*/ 	.byte	0x00, 0xf5, 0x21, 0x00


	//----- nvinfo : EIATTR_SPARSE_MMA_MASK
	.align		4
.L_17:
        /*0058*/ 	.byte	0x03, 0x50
        /*005a*/ 	.short	0x0000


	//----- nvinfo : EIATTR_MAXREG_COUNT
	.align		4
        /*005c*/ 	.byte	0x03, 0x1b
        /*005e*/ 	.short	0x00ff


	//----- nvinfo : EIATTR_MERCURY_ISA_VERSION
	.align		4
        /*0060*/ 	.byte	0x03, 0x5f
        /*0062*/ 	.short	0x0101


	//----- nvinfo : EIATTR_VRC_CTA_INIT_COUNT
	.align		4
        /*0064*/ 	.byte	0x02, 0x4a
	.zero		1
	.zero		1


	//----- nvinfo : EIATTR_EXIT_INSTR_OFFSETS
	.align		4
        /*0068*/ 	.byte	0x04, 0x1c
        /*006a*/ 	.short	(.L_19 - .L_18)


	//   ....[0]....
.L_18:
        /*006c*/ 	.word	0x00000090


	//   ....[1]....
        /*0070*/ 	.word	0x00000cf0


	//----- nvinfo : EIATTR_CBANK_PARAM_SIZE
	.align		4
.L_19:
        /*0074*/ 	.byte	0x03, 0x19
        /*0076*/ 	.short	0x0020


	//----- nvinfo : EIATTR_PARAM_CBANK
	.align		4
        /*0078*/ 	.byte	0x04, 0x0a
        /*007a*/ 	.short	(.L_21 - .L_20)
	.align		4
.L_20:
        /*007c*/ 	.word	index@(.nv.constant0._Z18convolution_kernelPfS_S_ii)
        /*0080*/ 	.short	0x0380
        /*0082*/ 	.short	0x0020


	//----- nvinfo : EIATTR_SW_WAR
	.align		4
.L_21:
        /*0084*/ 	.byte	0x04, 0x36
        /*0086*/ 	.short	(.L_23 - .L_22)
.L_22:
        /*0088*/ 	.word	0x00000008
.L_23:


//--------------------- .nv.callgraph             --------------------------
	.section	.nv.callgraph,"",@"SHT_CUDA_CALLGRAPH"
	.align	4
	.sectionentsize	8
	.align		4
        /*0000*/ 	.word	0x00000000
	.align		4
        /*0004*/ 	.word	0xffffffff
	.align		4
        /*0008*/ 	.word	0x00000000
	.align		4
        /*000c*/ 	.word	0xfffffffe
	.align		4
        /*0010*/ 	.word	0x00000000
	.align		4
        /*0014*/ 	.word	0xfffffffd
	.align		4
        /*0018*/ 	.word	0x00000000
	.align		4
        /*001c*/ 	.word	0xfffffffc


//--------------------- .text._Z18convolution_kernelPfS_S_ii --------------------------
	.section	.text._Z18convolution_kernelPfS_S_ii,"ax",@progbits
	.align	128
        .global         _Z18convolution_kernelPfS_S_ii
        .type           _Z18convolution_kernelPfS_S_ii,@function
        .size           _Z18convolution_kernelPfS_S_ii,(.L_x_7 - _Z18convolution_kernelPfS_S_ii)
        .other          _Z18convolution_kernelPfS_S_ii,@"STO_CUDA_ENTRY STV_DEFAULT"
_Z18convolution_kernelPfS_S_ii:
.text._Z18convolution_kernelPfS_S_ii:
[----:B------:R-:W-:Y:S01]  /*0000*/  LDC R1, c[0x0][0x37c] ;  /* 0x0000df00ff017b82 */ /* 0x000fe20000000800 */
[----:B------:R-:W0:Y:S07]  /*0010*/  S2R R0, SR_TID.X ;  /* 0x0000000000007919 */ /* 0x000e2e0000002100 */
[----:B------:R-:W1:Y:S01]  /*0020*/  S2UR UR4, SR_CTAID.X ;  /* 0x00000000000479c3 */ /* 0x000e620000002500 */
[----:B------:R-:W1:Y:S01]  /*0030*/  LDCU UR5, c[0x0][0x360] ;  /* 0x00006c00ff0577ac */ /* 0x000e620008000800 */
[----:B------:R-:W2:Y:S01]  /*0040*/  LDCU.64 UR6, c[0x0][0x398] ;  /* 0x00007300ff0677ac */ /* 0x000ea20008000a00 */
[----:B-1----:R-:W-:-:S02]  /*0050*/  UIMAD UR4, UR4, UR5, URZ ;  /* 0x00000005040472a4 */ /* 0x002fc4000f8e02ff */
[----:B--2---:R-:W-:-:S04]  /*0060*/  UIADD3 UR5, UPT, UPT, UR6, 0x1, -UR7 ;  /* 0x0000000106057890 */ /* 0x004fc8000fffe807 */
[----:B0-----:R-:W-:-:S04]  /*0070*/  IADD3 R2, PT, PT, R0, UR4, RZ ;  /* 0x0000000400027c10 */ /* 0x001fc8000fffe0ff */
[----:B------:R-:W-:-:S13]  /*0080*/  ISETP.GE.U32.AND P0, PT, R2, UR5, PT ;  /* 0x0000000502007c0c */ /* 0x000fda000bf06070 */
[----:B------:R-:W-:Y:S05]  /*0090*/  @P0 EXIT ;  /* 0x000000000000094d */ /* 0x000fea0003800000 */
[----:B------:R-:W-:Y:S01]  /*00a0*/  UISETP.GE.AND UP0, UPT, UR7, 0x1, UPT ;  /* 0x000000010700788c */ /* 0x000fe2000bf06270 */
[----:B------:R-:W-:Y:S01]  /*00b0*/  HFMA2 R19, -RZ, RZ, 0, 0 ;  /* 0x00000000ff137431 */ /* 0x000fe200000001ff */
[----:B------:R-:W0:Y:S07]  /*00c0*/  LDCU.64 UR8, c[0x0][0x358] ;  /* 0x00006b00ff0877ac */ /* 0x000e2e0008000a00 */
[----:B------:R-:W-:Y:S05]  /*00d0*/  BRA.U !UP0, `(.L_x_0) ;  /* 0x0000000908f87547 */ /* 0x000fea000b800000 */
[----:B------:R-:W-:Y:S01]  /*00e0*/  UISETP.GE.U32.AND UP0, UPT, UR7, 0x10, UPT ;  /* 0x000000100700788c */ /* 0x000fe2000bf06070 */
[----:B------:R-:W-:Y:S01]  /*00f0*/  MOV R19, RZ ;  /* 0x000000ff00137202 */ /* 0x000fe20000000f00 */
[----:B------:R-:W-:Y:S01]  /*0100*/  ULOP3.LUT UR5, UR7, 0xf, URZ, 0xc0, !UPT ;  /* 0x0000000f07057892 */ /* 0x000fe2000f8ec0ff */
[----:B------:R-:W-:-:S03]  /*0110*/  MOV R5, RZ ;  /* 0x000000ff00057202 */ /* 0x000fc60000000f00 */
[----:B------:R-:W-:-:S03]  /*0120*/  UISETP.NE.AND UP1, UPT, UR5, URZ, UPT ;  /* 0x000000ff0500728c */ /* 0x000fc6000bf25270 */
[----:B------:R-:W-:Y:S08]  /*0130*/  BRA.U !UP0, `(.L_x_1) ;  /* 0x0000000508687547 */ /* 0x000ff0000b800000 */
[----:B------:R-:W-:Y:S01]  /*0140*/  ULOP3.LUT UR6, UR7, 0x7ffffff0, URZ, 0xc0, !UPT ;  /* 0x7ffffff007067892 */ /* 0x000fe2000f8ec0ff */
[----:B------:R-:W-:Y:S01]  /*0150*/  HFMA2 R3, -RZ, RZ, 0, 0 ;  /* 0x00000000ff037431 */ /* 0x000fe200000001ff */
[----:B------:R-:W-:-:S04]  /*0160*/  MOV R19, RZ ;  /* 0x000000ff00137202 */ /* 0x000fc80000000f00 */
[----:B------:R-:W-:-:S07]  /*0170*/  MOV R5, UR6 ;  /* 0x0000000600057c02 */ /* 0x000fce0008000f00 */
.L_x_2:
[----:B------:R-:W1:Y:S01]  /*0180*/  LDC.64 R10, c[0x0][0x380] ;  /* 0x0000e000ff0a7b82 */ /* 0x000e620000000a00 */
[----:B------:R-:W-:-:S04]  /*0190*/  IADD3 R6, PT, PT, R2, R3, RZ ;  /* 0x0000000302067210 */ /* 0x000fc80007ffe0ff */
[C---:B------:R-:W-:Y:S02]  /*01a0*/  IADD3 R25, PT, PT, R6.reuse, 0x1, RZ ;  /* 0x0000000106197810 */ /* 0x040fe40007ffe0ff */
[C---:B------:R-:W-:Y:S01]  /*01b0*/  IADD3 R9, PT, PT, R6.reuse, 0x2, RZ ;  /* 0x0000000206097810 */ /* 0x040fe20007ffe0ff */
[----:B------:R-:W2:Y:S01]  /*01c0*/  LDC.64 R12, c[0x0][0x388] ;  /* 0x0000e200ff0c7b82 */ /* 0x000ea20000000a00 */
[C---:B------:R-:W-:Y:S01]  /*01d0*/  IADD3 R23, PT, PT, R6.reuse, 0x3, RZ ;  /* 0x0000000306177810 */ /* 0x040fe20007ffe0ff */
[----:B-1----:R-:W-:-:S04]  /*01e0*/  IMAD.WIDE.U32 R14, R6, 0x4, R10 ;  /* 0x00000004060e7825 */ /* 0x002fc800078e000a */
[----:B------:R-:W-:Y:S02]  /*01f0*/  IMAD.WIDE.U32 R24, R25, 0x4, R10 ;  /* 0x0000000419187825 */ /* 0x000fe400078e000a */
[----:B0-----:R-:W3:Y:S02]  /*0200*/  LDG.E R14, desc[UR8][R14.64] ;  /* 0x000000080e0e7981 */ /* 0x001ee4000c1e1900 */
[----:B--2---:R-:W-:Y:S02]  /*0210*/  IMAD.WIDE.U32 R12, R3, 0x4, R12 ;  /* 0x00000004030c7825 */ /* 0x004fe400078e000c */
[----:B------:R0:W2:Y:S04]  /*0220*/  LDG.E R27, desc[UR8][R24.64] ;  /* 0x00000008181b7981 */ /* 0x0000a8000c1e1900 */
[----:B------:R-:W3:Y:S01]  /*0230*/  LDG.E R21, desc[UR8][R12.64] ;  /* 0x000000080c157981 */ /* 0x000ee2000c1e1900 */
[----:B------:R-:W-:-:S03]  /*0240*/  IMAD.WIDE.U32 R8, R9, 0x4, R10 ;  /* 0x0000000409087825 */ /* 0x000fc600078e000a */
[----:B------:R-:W2:Y:S01]  /*0250*/  LDG.E R18, desc[UR8][R12.64+0x4] ;  /* 0x000004080c127981 */ /* 0x000ea2000c1e1900 */
[--C-:B------:R-:W-:Y:S01]  /*0260*/  IMAD.WIDE.U32 R22, R23, 0x4, R10.reuse ;  /* 0x0000000417167825 */ /* 0x100fe200078e000a */
[C---:B------:R-:W-:Y:S02]  /*0270*/  IADD3 R17, PT, PT, R6.reuse, 0x4, RZ ;  /* 0x0000000406117810 */ /* 0x040fe40007ffe0ff */
[----:B------:R-:W4:Y:S04]  /*0280*/  LDG.E R26, desc[UR8][R8.64] ;  /* 0x00000008081a7981 */ /* 0x000f28000c1e1900 */
[----:B------:R-:W4:Y:S01]  /*0290*/  LDG.E R29, desc[UR8][R12.64+0x8] ;  /* 0x000008080c1d7981 */ /* 0x000f22000c1e1900 */
[----:B------:R-:W-:Y:S01]  /*02a0*/  IADD3 R7, PT, PT, R6, 0x5, RZ ;  /* 0x0000000506077810 */ /* 0x000fe20007ffe0ff */
[----:B------:R-:W-:-:S02]  /*02b0*/  IMAD.WIDE.U32 R16, R17, 0x4, R10 ;  /* 0x0000000411107825 */ /* 0x000fc400078e000a */
[----:B------:R-:W5:Y:S04]  /*02c0*/  LDG.E R20, desc[UR8][R22.64] ;  /* 0x0000000816147981 */ /* 0x000f68000c1e1900 */
[----:B------:R-:W5:Y:S01]  /*02d0*/  LDG.E R15, desc[UR8][R12.64+0xc] ;  /* 0x00000c080c0f7981 */ /* 0x000f62000c1e1900 */
[----:B0-----:R-:W-:-:S03]  /*02e0*/  IMAD.WIDE.U32 R24, R7, 0x4, R10 ;  /* 0x0000000407187825 */ /* 0x001fc600078e000a */
[----:B------:R0:W5:Y:S04]  /*02f0*/  LDG.E R4, desc[UR8][R16.64] ;  /* 0x0000000810047981 */ /* 0x000168000c1e1900 */
[----:B------:R-:W5:Y:S04]  /*0300*/  LDG.E R7, desc[UR8][R12.64+0x10] ;  /* 0x000010080c077981 */ /* 0x000f68000c1e1900 */
[----:B------:R1:W5:Y:S04]  /*0310*/  LDG.E R8, desc[UR8][R24.64] ;  /* 0x0000000818087981 */ /* 0x000368000c1e1900 */
[----:B------:R-:W5:Y:S01]  /*0320*/  LDG.E R9, desc[UR8][R12.64+0x14] ;  /* 0x000014080c097981 */ /* 0x000f62000c1e1900 */
[----:B------:R-:W-:-:S03]  /*0330*/  IADD3 R28, PT, PT, R6, 0x6, RZ ;  /* 0x00000006061c7810 */ /* 0x000fc60007ffe0ff */
[----:B------:R-:W5:Y:S02]  /*0340*/  LDG.E R23, desc[UR8][R12.64+0x18] ;  /* 0x000018080c177981 */ /* 0x000f64000c1e1900 */
[----:B0-----:R-:W-:-:S05]  /*0350*/  IMAD.WIDE.U32 R16, R28, 0x4, R10 ;  /* 0x000000041c107825 */ /* 0x001fca00078e000a */
[----:B------:R0:W5:Y:S01]  /*0360*/  LDG.E R22, desc[UR8][R16.64] ;  /* 0x0000000810167981 */ /* 0x000162000c1e1900 */
[C---:B-1----:R-:W-:Y:S02]  /*0370*/  IADD3 R25, PT, PT, R6.reuse, 0x9, RZ ;  /* 0x0000000906197810 */ /* 0x042fe40007ffe0ff */
[----:B------:R-:W-:Y:S01]  /*0380*/  IADD3 R28, PT, PT, R6, 0xd, RZ ;  /* 0x0000000d061c7810 */ /* 0x000fe20007ffe0ff */
[----:B---3--:R-:W-:-:S04]  /*0390*/  FFMA R14, R14, R21, R19 ;  /* 0x000000150e0e7223 */ /* 0x008fc80000000013 */
[----:B--2---:R-:W-:Y:S01]  /*03a0*/  FFMA R27, R27, R18, R14 ;  /* 0x000000121b1b7223 */ /* 0x004fe2000000000e */
[C---:B------:R-:W-:Y:S02]  /*03b0*/  IADD3 R19, PT, PT, R6.reuse, 0x7, RZ ;  /* 0x0000000706137810 */ /* 0x040fe40007ffe0ff */
[----:B------:R-:W-:Y:S01]  /*03c0*/  IADD3 R21, PT, PT, R6, 0x8, RZ ;  /* 0x0000000806157810 */ /* 0x000fe20007ffe0ff */
[----:B----4-:R-:W-:Y:S01]  /*03d0*/  FFMA R27, R26, R29, R27 ;  /* 0x0000001d1a1b7223 */ /* 0x010fe2000000001b */
[----:B------:R-:W-:-:S03]  /*03e0*/  IADD3 R29, PT, PT, R6, 0xa, RZ ;  /* 0x0000000a061d7810 */ /* 0x000fc60007ffe0ff */
[----:B0-----:R-:W-:-:S05]  /*03f0*/  IMAD.WIDE.U32 R16, R21, 0x4, R10 ;  /* 0x0000000415107825 */ /* 0x001fca00078e000a */
[----:B------:R0:W2:Y:S01]  /*0400*/  LDG.E R24, desc[UR8][R16.64] ;  /* 0x0000000810187981 */ /* 0x0000a2000c1e1900 */
[----:B-----5:R-:W-:Y:S01]  /*0410*/  FFMA R27, R20, R15, R27 ;  /* 0x0000000f141b7223 */ /* 0x020fe2000000001b */
[----:B------:R-:W-:-:S04]  /*0420*/  IMAD.WIDE.U32 R14, R19, 0x4, R10 ;  /* 0x00000004130e7825 */ /* 0x000fc800078e000a */
[----:B------:R-:W-:Y:S02]  /*0430*/  IMAD.WIDE.U32 R20, R29, 0x4, R10 ;  /* 0x000000041d147825 */ /* 0x000fe400078e000a */
[----:B------:R-:W3:Y:S02]  /*0440*/  LDG.E R14, desc[UR8][R14.64] ;  /* 0x000000080e0e7981 */ /* 0x000ee4000c1e1900 */
[----:B------:R-:W-:Y:S01]  /*0450*/  FFMA R29, R4, R7, R27 ;  /* 0x00000007041d7223 */ /* 0x000fe2000000001b */
[----:B------:R-:W-:Y:S01]  /*0460*/  IADD3 R4, PT, PT, R6, 0xb, RZ ;  /* 0x0000000b06047810 */ /* 0x000fe20007ffe0ff */
[----:B------:R-:W3:Y:S01]  /*0470*/  LDG.E R27, desc[UR8][R12.64+0x1c] ;  /* 0x00001c080c1b7981 */ /* 0x000ee2000c1e1900 */
[----:B------:R-:W-:-:S03]  /*0480*/  IMAD.WIDE.U32 R18, R25, 0x4, R10 ;  /* 0x0000000419127825 */ /* 0x000fc600078e000a */
[----:B------:R-:W2:Y:S01]  /*0490*/  LDG.E R7, desc[UR8][R12.64+0x20] ;  /* 0x000020080c077981 */ /* 0x000ea2000c1e1900 */
[----:B------:R-:W-:Y:S01]  /*04a0*/  FFMA R29, R8, R9, R29 ;  /* 0x00000009081d7223 */ /* 0x000fe2000000001d */
[--C-:B------:R-:W-:Y:S01]  /*04b0*/  IMAD.WIDE.U32 R8, R4, 0x4, R10.reuse ;  /* 0x0000000404087825 */ /* 0x100fe200078e000a */
[----:B------:R-:W-:Y:S01]  /*04c0*/  IADD3 R26, PT, PT, R6, 0xc, RZ ;  /* 0x0000000c061a7810 */ /* 0x000fe20007ffe0ff */
[----:B------:R1:W4:Y:S04]  /*04d0*/  LDG.E R25, desc[UR8][R18.64] ;  /* 0x0000000812197981 */ /* 0x000328000c1e1900 */
[----:B------:R-:W4:Y:S01]  /*04e0*/  LDG.E R4, desc[UR8][R12.64+0x24] ;  /* 0x000024080c047981 */ /* 0x000f22000c1e1900 */
[----:B0-----:R-:W-:-:S03]  /*04f0*/  IMAD.WIDE.U32 R16, R26, 0x4, R10 ;  /* 0x000000041a107825 */ /* 0x001fc600078e000a */
[----:B------:R-:W5:Y:S01]  /*0500*/  LDG.E R20, desc[UR8][R20.64] ;  /* 0x0000000814147981 */ /* 0x000f62000c1e1900 */
[----:B-1----:R-:W-:-:S03]  /*0510*/  IMAD.WIDE.U32 R18, R28, 0x4, R10 ;  /* 0x000000041c127825 */ /* 0x002fc600078e000a */
[----:B------:R0:W5:Y:S04]  /*0520*/  LDG.E R15, desc[UR8][R8.64] ;  /* 0x00000008080f7981 */ /* 0x000168000c1e1900 */
[----:B------:R-:W5:Y:S04]  /*0530*/  LDG.E R28, desc[UR8][R12.64+0x2c] ;  /* 0x00002c080c1c7981 */ /* 0x000f68000c1e1900 */
[----:B------:R-:W5:Y:S01]  /*0540*/  LDG.E R21, desc[UR8][R12.64+0x28] ;  /* 0x000028080c157981 */ /* 0x000f62000c1e1900 */
[----:B0-----:R-:W-:-:S03]  /*0550*/  IADD3 R9, PT, PT, R6, 0xe, RZ ;  /* 0x0000000e06097810 */ /* 0x001fc60007ffe0ff */
[----:B------:R-:W5:Y:S01]  /*0560*/  LDG.E R16, desc[UR8][R16.64] ;  /* 0x0000000810107981 */ /* 0x000f62000c1e1900 */
[----:B------:R-:W-:-:S03]  /*0570*/  IADD3 R6, PT, PT, R6, 0xf, RZ ;  /* 0x0000000f06067810 */ /* 0x000fc60007ffe0ff */
[----:B------:R-:W5:Y:S01]  /*0580*/  LDG.E R26, desc[UR8][R12.64+0x30] ;  /* 0x000030080c1a7981 */ /* 0x000f62000c1e1900 */
[----:B------:R-:W-:-:S04]  /*0590*/  IMAD.WIDE.U32 R8, R9, 0x4, R10 ;  /* 0x0000000409087825 */ /* 0x000fc800078e000a */
[----:B------:R-:W-:Y:S01]  /*05a0*/  FFMA R23, R22, R23, R29 ;  /* 0x0000001716177223 */ /* 0x000fe2000000001d */
[----:B------:R-:W5:Y:S01]  /*05b0*/  LDG.E R18, desc[UR8][R18.64] ;  /* 0x0000000812127981 */ /* 0x000f62000c1e1900 */
[----:B------:R-:W-:-:S03]  /*05c0*/  IMAD.WIDE.U32 R10, R6, 0x4, R10 ;  /* 0x00000004060a7825 */ /* 0x000fc600078e000a */
[----:B------:R-:W5:Y:S04]  /*05d0*/  LDG.E R29, desc[UR8][R12.64+0x34] ;  /* 0x000034080c1d7981 */ /* 0x000f68000c1e1900 */
[----:B------:R-:W5:Y:S04]  /*05e0*/  LDG.E R22, desc[UR8][R12.64+0x38] ;  /* 0x000038080c167981 */ /* 0x000f68000c1e1900 */
[----:B------:R-:W5:Y:S04]  /*05f0*/  LDG.E R9, desc[UR8][R8.64] ;  /* 0x0000000808097981 */ /* 0x000f68000c1e1900 */
[----:B------:R-:W5:Y:S04]  /*0600*/  LDG.E R19, desc[UR8][R12.64+0x3c] ;  /* 0x00003c080c137981 */ /* 0x000f68000c1e1900 */
[----:B------:R-:W5:Y:S01]  /*0610*/  LDG.E R10, desc[UR8][R10.64] ;  /* 0x000000080a0a7981 */ /* 0x000f62000c1e1900 */
[----:B------:R-:W-:-:S04]  /*0620*/  IADD3 R3, PT, PT, R3, 0x10, RZ ;  /* 0x0000001003037810 */ /* 0x000fc80007ffe0ff */
[----:B------:R-:W-:Y:S01]  /*0630*/  ISETP.NE.AND P0, PT, R3, R5, PT ;  /* 0x000000050300720c */ /* 0x000fe20003f05270 */
[----:B---3--:R-:W-:-:S04]  /*0640*/  FFMA R23, R14, R27, R23 ;  /* 0x0000001b0e177223 */ /* 0x008fc80000000017 */
[----:B--2---:R-:W-:-:S04]  /*0650*/  FFMA R24, R24, R7, R23 ;  /* 0x0000000718187223 */ /* 0x004fc80000000017 */
[----:B----4-:R-:W-:-:S04]  /*0660*/  FFMA R25, R25, R4, R24 ;  /* 0x0000000419197223 */ /* 0x010fc80000000018 */
[----:B-----5:R-:W-:-:S04]  /*0670*/  FFMA R20, R20, R21, R25 ;  /* 0x0000001514147223 */ /* 0x020fc80000000019 */
[----:B------:R-:W-:-:S04]  /*0680*/  FFMA R15, R15, R28, R20 ;  /* 0x0000001c0f0f7223 */ /* 0x000fc80000000014 */
[----:B------:R-:W-:-:S04]  /*0690*/  FFMA R15, R16, R26, R15 ;  /* 0x0000001a100f7223 */ /* 0x000fc8000000000f */
[----:B------:R-:W-:-:S04]  /*06a0*/  FFMA R18, R18, R29, R15 ;  /* 0x0000001d12127223 */ /* 0x000fc8000000000f */
[----:B------:R-:W-:-:S04]  /*06b0*/  FFMA R9, R9, R22, R18 ;  /* 0x0000001609097223 */ /* 0x000fc80000000012 */
[----:B------:R-:W-:Y:S01]  /*06c0*/  FFMA R19, R10, R19, R9 ;  /* 0x000000130a137223 */ /* 0x000fe20000000009 */
[----:B------:R-:W-:Y:S06]  /*06d0*/  @P0 BRA `(.L_x_2) ;  /* 0xfffffff800a80947 */ /* 0x000fec000383ffff */
.L_x_1:
[----:B------:R-:W-:Y:S05]  /*06e0*/  BRA.U !UP1, `(.L_x_0) ;  /* 0x0000000509747547 */ /* 0x000fea000b800000 */
[----:B------:R-:W-:Y:S02]  /*06f0*/  UISETP.GE.U32.AND UP0, UPT, UR5, 0x8, UPT ;  /* 0x000000080500788c */ /* 0x000fe4000bf06070 */
[----:B------:R-:W-:-:S04]  /*0700*/  ULOP3.LUT UR6, UR7, 0x7, URZ, 0xc0, !UPT ;  /* 0x0000000707067892 */ /* 0x000fc8000f8ec0ff */
[----:B------:R-:W-:-:S03]  /*0710*/  UISETP.NE.AND UP1, UPT, UR6, URZ, UPT ;  /* 0x000000ff0600728c */ /* 0x000fc6000bf25270 */
[----:B------:R-:W-:Y:S08]  /*0720*/  BRA.U !UP0, `(.L_x_3) ;  /* 0x0000000108b07547 */ /* 0x000ff0000b800000 */
[----:B------:R-:W1:Y:S01]  /*0730*/  LDC.64 R8, c[0x0][0x380] ;  /* 0x0000e000ff087b82 */ /* 0x000e620000000a00 */
[----:B------:R-:W-:-:S04]  /*0740*/  IADD3 R15, PT, PT, R2, R5, RZ ;  /* 0x00000005020f7210 */ /* 0x000fc80007ffe0ff */
[C---:B------:R-:W-:Y:S02]  /*0750*/  IADD3 R13, PT, PT, R15.reuse, 0x1, RZ ;  /* 0x000000010f0d7810 */ /* 0x040fe40007ffe0ff */
[C---:B------:R-:W-:Y:S01]  /*0760*/  IADD3 R27, PT, PT, R15.reuse, 0x2, RZ ;  /* 0x000000020f1b7810 */ /* 0x040fe20007ffe0ff */
[----:B------:R-:W2:Y:S01]  /*0770*/  LDC.64 R6, c[0x0][0x388] ;  /* 0x0000e200ff067b82 */ /* 0x000ea20000000a00 */
[C---:B------:R-:W-:Y:S02]  /*0780*/  IADD3 R17, PT, PT, R15.reuse, 0x3, RZ ;  /* 0x000000030f117810 */ /* 0x040fe40007ffe0ff */
[C---:B------:R-:W-:Y:S01]  /*0790*/  IADD3 R23, PT, PT, R15.reuse, 0x4, RZ ;  /* 0x000000040f177810 */ /* 0x040fe20007ffe0ff */
[----:B-1----:R-:W-:-:S04]  /*07a0*/  IMAD.WIDE.U32 R10, R15, 0x4, R8 ;  /* 0x000000040f0a7825 */ /* 0x002fc800078e0008 */
[----:B------:R-:W-:Y:S01]  /*07b0*/  IMAD.WIDE.U32 R12, R13, 0x4, R8 ;  /* 0x000000040d0c7825 */ /* 0x000fe200078e0008 */
[----:B0-----:R0:W3:Y:S03]  /*07c0*/  LDG.E R18, desc[UR8][R10.64] ;  /* 0x000000080a127981 */ /* 0x0010e6000c1e1900 */
[----:B--2---:R-:W-:Y:S01]  /*07d0*/  IMAD.WIDE.U32 R6, R5, 0x4, R6 ;  /* 0x0000000405067825 */ /* 0x004fe200078e0006 */
[----:B------:R1:W2:Y:S04]  /*07e0*/  LDG.E R3, desc[UR8][R12.64] ;  /* 0x000000080c037981 */ /* 0x0002a8000c1e1900 */
[----:B------:R-:W3:Y:S01]  /*07f0*/  LDG.E R4, desc[UR8][R6.64] ;  /* 0x0000000806047981 */ /* 0x000ee2000c1e1900 */
[----:B------:R-:W-:-:S03]  /*0800*/  IMAD.WIDE.U32 R26, R27, 0x4, R8 ;  /* 0x000000041b1a7825 */ /* 0x000fc600078e0008 */
[----:B------:R-:W2:Y:S01]  /*0810*/  LDG.E R20, desc[UR8][R6.64+0x4] ;  /* 0x0000040806147981 */ /* 0x000ea2000c1e1900 */
[--C-:B------:R-:W-:Y:S01]  /*0820*/  IMAD.WIDE.U32 R16, R17, 0x4, R8.reuse ;  /* 0x0000000411107825 */ /* 0x100fe200078e0008 */
[----:B------:R-:W-:Y:S02]  /*0830*/  IADD3 R25, PT, PT, R15, 0x5, RZ ;  /* 0x000000050f197810 */ /* 0x000fe40007ffe0ff */
[----:B------:R-:W4:Y:S01]  /*0840*/  LDG.E R21, desc[UR8][R26.64] ;  /* 0x000000081a157981 */ /* 0x000f22000c1e1900 */
[----:B0-----:R-:W-:-:S03]  /*0850*/  IMAD.WIDE.U32 R10, R23, 0x4, R8 ;  /* 0x00000004170a7825 */ /* 0x001fc600078e0008 */
[----:B------:R-:W4:Y:S01]  /*0860*/  LDG.E R22, desc[UR8][R6.64+0x8] ;  /* 0x0000080806167981 */ /* 0x000f22000c1e1900 */
[----:B------:R-:W-:Y:S01]  /*0870*/  IADD3 R29, PT, PT, R15, 0x6, RZ ;  /* 0x000000060f1d7810 */ /* 0x000fe20007ffe0ff */
[--C-:B-1----:R-:W-:Y:S02]  /*0880*/  IMAD.WIDE.U32 R12, R25, 0x4, R8.reuse ;  /* 0x00000004190c7825 */ /* 0x102fe400078e0008 */
[----:B------:R-:W5:Y:S04]  /*0890*/  LDG.E R16, desc[UR8][R16.64] ;  /* 0x0000000810107981 */ /* 0x000f68000c1e1900 */
[----:B------:R-:W5:Y:S01]  /*08a0*/  LDG.E R23, desc[UR8][R6.64+0xc] ;  /* 0x00000c0806177981 */ /* 0x000f62000c1e1900 */
[----:B------:R-:W-:Y:S01]  /*08b0*/  IADD3 R24, PT, PT, R15, 0x7, RZ ;  /* 0x000000070f187810 */ /* 0x000fe20007ffe0ff */
[----:B------:R-:W-:-:S02]  /*08c0*/  IMAD.WIDE.U32 R14, R29, 0x4, R8 ;  /* 0x000000041d0e7825 */ /* 0x000fc400078e0008 */
[----:B------:R-:W5:Y:S04]  /*08d0*/  LDG.E R10, desc[UR8][R10.64] ;  /* 0x000000080a0a7981 */ /* 0x000f68000c1e1900 */
[----:B------:R-:W5:Y:S01]  /*08e0*/  LDG.E R25, desc[UR8][R6.64+0x10] ;  /* 0x0000100806197981 */ /* 0x000f62000c1e1900 */
[----:B------:R-:W-:-:S03]  /*08f0*/  IMAD.WIDE.U32 R8, R24, 0x4, R8 ;  /* 0x0000000418087825 */ /* 0x000fc600078e0008 */
[----:B------:R-:W5:Y:S04]  /*0900*/  LDG.E R12, desc[UR8][R12.64] ;  /* 0x000000080c0c7981 */ /* 0x000f68000c1e1900 */
[----:B------:R-:W5:Y:S04]  /*0910*/  LDG.E R27, desc[UR8][R6.64+0x14] ;  /* 0x00001408061b7981 */ /* 0x000f68000c1e1900 */
[----:B------:R-:W5:Y:S04]  /*0920*/  LDG.E R14, desc[UR8][R14.64] ;  /* 0x000000080e0e7981 */ /* 0x000f68000c1e1900 */
[----:B------:R-:W5:Y:S04]  /*0930*/  LDG.E R17, desc[UR8][R6.64+0x18] ;  /* 0x0000180806117981 */ /* 0x000f68000c1e1900 */
[----:B------:R-:W5:Y:S04]  /*0940*/  LDG.E R8, desc[UR8][R8.64] ;  /* 0x0000000808087981 */ /* 0x000f68000c1e1900 */
[----:B------:R-:W5:Y:S01]  /*0950*/  LDG.E R24, desc[UR8][R6.64+0x1c] ;  /* 0x00001c0806187981 */ /* 0x000f62000c1e1900 */
[----:B------:R-:W-:Y:S01]  /*0960*/  IADD3 R5, PT, PT, R5, 0x8, RZ ;  /* 0x0000000805057810 */ /* 0x000fe20007ffe0ff */
[----:B---3--:R-:W-:-:S04]  /*0970*/  FFMA R4, R18, R4, R19 ;  /* 0x0000000412047223 */ /* 0x008fc80000000013 */
[----:B--2---:R-:W-:-:S04]  /*0980*/  FFMA R4, R3, R20, R4 ;  /* 0x0000001403047223 */ /* 0x004fc80000000004 */
[----:B----4-:R-:W-:-:S04]  /*0990*/  FFMA R21, R21, R22, R4 ;  /* 0x0000001615157223 */ /* 0x010fc80000000004 */
[----:B-----5:R-:W-:-:S04]  /*09a0*/  FFMA R21, R16, R23, R21 ;  /* 0x0000001710157223 */ /* 0x020fc80000000015 */
[----:B------:R-:W-:-:S04]  /*09b0*/  FFMA R21, R10, R25, R21 ;  /* 0x000000190a157223 */ /* 0x000fc80000000015 */
[----:B------:R-:W-:-:S04]  /*09c0*/  FFMA R21, R12, R27, R21 ;  /* 0x0000001b0c157223 */ /* 0x000fc80000000015 */
[----:B------:R-:W-:-:S04]  /*09d0*/  FFMA R17, R14, R17, R21 ;  /* 0x000000110e117223 */ /* 0x000fc80000000015 */
[----:B------:R-:W-:-:S07]  /*09e0*/  FFMA R19, R8, R24, R17 ;  /* 0x0000001808137223 */ /* 0x000fce0000000011 */
.L_x_3:
        /* <DEDUP_REMOVED lines=15> */
[----:B------:R-:W2:Y:S02]  /*0ae0*/  LDG.E R13, desc[UR8][R12.64] ;  /* 0x000000080c0d7981 */ /* 0x000ea4000c1e1900 */
[--C-:B------:R-:W-:Y:S02]  /*0af0*/  IMAD.WIDE.U32 R14, R15, 0x4, R8.reuse ;  /* 0x000000040f0e7825 */ /* 0x100fe400078e0008 */
[----:B------:R-:W3:Y:S02]  /*0b00*/  LDG.E R4, desc[UR8][R6.64] ;  /* 0x0000000806047981 */ /* 0x000ee4000c1e1900 */
[----:B------:R-:W-:-:S02]  /*0b10*/  IMAD.WIDE.U32 R8, R17, 0x4, R8 ;  /* 0x0000000411087825 */ /* 0x000fc400078e0008 */
[----:B------:R-:W2:Y:S04]  /*0b20*/  LDG.E R3, desc[UR8][R6.64+0x4] ;  /* 0x0000040806037981 */ /* 0x000ea8000c1e1900 */
[----:B------:R-:W4:Y:S04]  /*0b30*/  LDG.E R14, desc[UR8][R14.64] ;  /* 0x000000080e0e7981 */ /* 0x000f28000c1e1900 */
[----:B------:R-:W4:Y:S04]  /*0b40*/  LDG.E R16, desc[UR8][R6.64+0x8] ;  /* 0x0000080806107981 */ /* 0x000f28000c1e1900 */
[----:B------:R-:W5:Y:S04]  /*0b50*/  LDG.E R8, desc[UR8][R8.64] ;  /* 0x0000000808087981 */ /* 0x000f68000c1e1900 */
[----:B------:R-:W5:Y:S01]  /*0b60*/  LDG.E R17, desc[UR8][R6.64+0xc] ;  /* 0x00000c0806117981 */ /* 0x000f62000c1e1900 */
[----:B------:R-:W-:Y:S01]  /*0b70*/  IADD3 R5, PT, PT, R5, 0x4, RZ ;  /* 0x0000000405057810 */ /* 0x000fe20007ffe0ff */
[----:B---3--:R-:W-:-:S04]  /*0b80*/  FFMA R4, R10, R4, R19 ;  /* 0x000000040a047223 */ /* 0x008fc80000000013 */
[----:B--2---:R-:W-:-:S04]  /*0b90*/  FFMA R3, R13, R3, R4 ;  /* 0x000000030d037223 */ /* 0x004fc80000000004 */
[----:B----4-:R-:W-:-:S04]  /*0ba0*/  FFMA R3, R14, R16, R3 ;  /* 0x000000100e037223 */ /* 0x010fc80000000003 */
[----:B-----5:R-:W-:-:S07]  /*0bb0*/  FFMA R19, R8, R17, R3 ;  /* 0x0000001108137223 */ /* 0x020fce0000000003 */
.L_x_4:
[----:B------:R-:W-:Y:S05]  /*0bc0*/  BRA.U !UP1, `(.L_x_0) ;  /* 0x00000001093c7547 */ /* 0x000fea000b800000 */
[----:B------:R-:W1:Y:S01]  /*0bd0*/  LDC.64 R6, c[0x0][0x388] ;  /* 0x0000e200ff067b82 */ /* 0x000e620000000a00 */
[----:B------:R-:W-:Y:S01]  /*0be0*/  IADD3 R3, PT, PT, R0, UR4, R5 ;  /* 0x0000000400037c10 */ /* 0x000fe2000fffe005 */
[----:B------:R-:W-:-:S06]  /*0bf0*/  UIADD3 UR5, UPT, UPT, -UR5, URZ, URZ ;  /* 0x000000ff05057290 */ /* 0x000fcc000fffe1ff */
[----:B------:R-:W2:Y:S01]  /*0c00*/  LDC.64 R8, c[0x0][0x380] ;  /* 0x0000e000ff087b82 */ /* 0x000ea20000000a00 */
[----:B-1----:R-:W-:-:S07]  /*0c10*/  IMAD.WIDE.U32 R6, R5, 0x4, R6 ;  /* 0x0000000405067825 */ /* 0x002fce00078e0006 */
.L_x_5:
[----:B--2---:R-:W-:Y:S01]  /*0c20*/  IMAD.WIDE.U32 R4, R3, 0x4, R8 ;  /* 0x0000000403047825 */ /* 0x004fe200078e0008 */
[----:B0-----:R0:W2:Y:S05]  /*0c30*/  LDG.E R0, desc[UR8][R6.64] ;  /* 0x0000000806007981 */ /* 0x0010aa000c1e1900 */
[----:B------:R-:W2:Y:S01]  /*0c40*/  LDG.E R4, desc[UR8][R4.64] ;  /* 0x0000000804047981 */ /* 0x000ea2000c1e1900 */
[----:B------:R-:W-:-:S04]  /*0c50*/  UIADD3 UR5, UPT, UPT, UR5, 0x1, URZ ;  /* 0x0000000105057890 */ /* 0x000fc8000fffe0ff */
[----:B------:R-:W-:Y:S01]  /*0c60*/  UISETP.NE.AND UP0, UPT, UR5, URZ, UPT ;  /* 0x000000ff0500728c */ /* 0x000fe2000bf05270 */
[----:B0-----:R-:W-:Y:S02]  /*0c70*/  IADD3 R6, P0, PT, R6, 0x4, RZ ;  /* 0x0000000406067810 */ /* 0x001fe40007f1e0ff */
[----:B------:R-:W-:Y:S02]  /*0c80*/  IADD3 R3, PT, PT, R3, 0x1, RZ ;  /* 0x0000000103037810 */ /* 0x000fe40007ffe0ff */
[----:B------:R-:W-:Y:S01]  /*0c90*/  IADD3.X R7, PT, PT, RZ, R7, RZ, P0, !PT ;  /* 0x00000007ff077210 */ /* 0x000fe200007fe4ff */
[----:B--2---:R-:W-:-:S03]  /*0ca0*/  FFMA R19, R4, R0, R19 ;  /* 0x0000000004137223 */ /* 0x004fc60000000013 */
[----:B------:R-:W-:Y:S05]  /*0cb0*/  BRA.U UP0, `(.L_x_5) ;  /* 0xfffffffd00d87547 */ /* 0x000fea000b83ffff */
.L_x_0:
[----:B------:R-:W1:Y:S02]  /*0cc0*/  LDC.64 R4, c[0x0][0x390] ;  /* 0x0000e400ff047b82 */ /* 0x000e640000000a00 */
[----:B-1----:R-:W-:-:S05]  /*0cd0*/  IMAD.WIDE.U32 R2, R2, 0x4, R4 ;  /* 0x0000000402027825 */ /* 0x002fca00078e0004 */
[----:B0-----:R-:W-:Y:S01]  /*0ce0*/  STG.E desc[UR8][R2.64], R19 ;  /* 0x0000001302007986 */ /* 0x001fe2000c101908 */
[----:B------:R-:W-:Y:S05]  /*0cf0*/  EXIT ;  /* 0x000000000000794d */ /* 0x000fea0003800000 */
.L_x_6:
[----:B------:R-:W-:-:S00]  /*0d00*/  BRA `(.L_x_6) ;  /* 0xfffffffc00fc7947 */ /* 0x000fc0000383ffff */
[----:B------:R-:W-:-:S00]  /*0d10*/  NOP ;  /* 0x0000000000007918 */ /* 0x000fc00000000000 */
        /* <DEDUP_REMOVED lines=14> */
.L_x_7:


//--------------------- .nv.shared.reserved.0     --------------------------
	.section	.nv.shared.reserved.0,"aw",@nobits
	.weak		__nv_reservedSMEM_offset_0_alias
	.size		__nv_reservedSMEM_offset_0_alias, 0, 64
	.other		__nv_reservedSMEM_offset_0_alias,@"STO_CUDA_RESERVED_SHARED STV_DEFAULT"
__nv_reservedSMEM_offset_0_alias:
	.zero		0
	.zero		64


//--------------------- .nv.constant0._Z18convolution_kernelPfS_S_ii --------------------------
	.section	.nv.constant0._Z18convolution_kernelPfS_S_ii,"a",@progbits
	.sectionflags	@""
	.align	4
.nv.constant0._Z18convolution_kernelPfS_S_ii:
	.zero		928


//--------------------- SYMBOLS --------------------------

	.type		.nv.reservedSmem.offset0,@object
	.size		.nv.reservedSmem.offset0,0x4
